//
// Generated by NVIDIA NVVM Compiler
//
// Compiler Build ID: CL-36424714
// Cuda compilation tools, release 13.0, V13.0.88
// Based on NVVM 20.0.0
//

.version 9.0
.target sm_100
.address_size 64

	// .globl	_Z7stenciliiPfS_

.visible .entry _Z7stenciliiPfS_(
	.param .u32 _Z7stenciliiPfS__param_0,
	.param .u32 _Z7stenciliiPfS__param_1,
	.param .u64 .ptr .align 1 _Z7stenciliiPfS__param_2,
	.param .u64 .ptr .align 1 _Z7stenciliiPfS__param_3
)
{
	.reg .pred 	%p<8>;
	.reg .b32 	%r<18>;
	.reg .b32 	%f<9>;
	.reg .b64 	%rd<12>;

	ld.param.u32 	%r3, [_Z7stenciliiPfS__param_0];
	ld.param.u32 	%r4, [_Z7stenciliiPfS__param_1];
	ld.param.u64 	%rd1, [_Z7stenciliiPfS__param_2];
	ld.param.u64 	%rd2, [_Z7stenciliiPfS__param_3];
	mov.u32 	%r6, %tid.x;
	mov.u32 	%r7, %ctaid.x;
	mov.u32 	%r8, %ntid.x;
	mad.lo.s32 	%r1, %r7, %r8, %r6;
	mov.u32 	%r9, %tid.y;
	mov.u32 	%r10, %ctaid.y;
	mov.u32 	%r11, %ntid.y;
	mad.lo.s32 	%r12, %r10, %r11, %r9;
	setp.gt.s32 	%p1, %r1, %r3;
	setp.gt.s32 	%p2, %r12, %r4;
	or.pred  	%p3, %p1, %p2;
	setp.lt.s32 	%p4, %r1, 1;
	or.pred  	%p5, %p4, %p3;
	setp.eq.s32 	%p6, %r12, 0;
	or.pred  	%p7, %p5, %p6;
	@%p7 bra 	$L__BB0_2;
	cvta.to.global.u64 	%rd3, %rd2;
	cvta.to.global.u64 	%rd4, %rd1;
	add.s32 	%r13, %r3, 2;
	mul.lo.s32 	%r14, %r13, %r12;
	add.s32 	%r15, %r14, %r1;
	mul.wide.s32 	%rd5, %r15, 4;
	add.s64 	%rd6, %rd3, %rd5;
	ld.global.f32 	%f1, [%rd6+4];
	ld.global.f32 	%f2, [%rd6+-4];
	add.f32 	%f3, %f1, %f2;
	sub.s32 	%r16, %r14, %r13;
	add.s32 	%r17, %r16, %r1;
	mul.wide.s32 	%rd7, %r17, 4;
	add.s64 	%rd8, %rd3, %rd7;
	ld.global.f32 	%f4, [%rd8];
	add.f32 	%f5, %f3, %f4;
	mul.wide.s32 	%rd9, %r13, 4;
	add.s64 	%rd10, %rd6, %rd9;
	ld.global.f32 	%f6, [%rd10];
	add.f32 	%f7, %f5, %f6;
	mul.f32 	%f8, %f7, 0f3E800000;
	add.s64 	%rd11, %rd4, %rd5;
	st.global.f32 	[%rd11], %f8;
$L__BB0_2:
	ret;

}
	// .globl	_Z4copyiiPfS_
.visible .entry _Z4copyiiPfS_(
	.param .u32 _Z4copyiiPfS__param_0,
	.param .u32 _Z4copyiiPfS__param_1,
	.param .u64 .ptr .align 1 _Z4copyiiPfS__param_2,
	.param .u64 .ptr .align 1 _Z4copyiiPfS__param_3
)
{
	.reg .pred 	%p<8>;
	.reg .b32 	%r<15>;
	.reg .b32 	%f<2>;
	.reg .b64 	%rd<8>;

	ld.param.u32 	%r3, [_Z4copyiiPfS__param_0];
	ld.param.u32 	%r4, [_Z4copyiiPfS__param_1];
	ld.param.u64 	%rd1, [_Z4copyiiPfS__param_2];
	ld.param.u64 	%rd2, [_Z4copyiiPfS__param_3];
	mov.u32 	%r6, %tid.x;
	mov.u32 	%r7, %ctaid.x;
	mov.u32 	%r8, %ntid.x;
	mad.lo.s32 	%r1, %r7, %r8, %r6;
	mov.u32 	%r9, %tid.y;
	mov.u32 	%r10, %ctaid.y;
	mov.u32 	%r11, %ntid.y;
	mad.lo.s32 	%r12, %r10, %r11, %r9;
	setp.gt.s32 	%p1, %r1, %r3;
	setp.gt.s32 	%p2, %r12, %r4;
	or.pred  	%p3, %p1, %p2;
	setp.lt.s32 	%p4, %r1, 1;
	or.pred  	%p5, %p4, %p3;
	setp.eq.s32 	%p6, %r12, 0;
	or.pred  	%p7, %p5, %p6;
	@%p7 bra 	$L__BB1_2;
	cvta.to.global.u64 	%rd3, %rd1;
	cvta.to.global.u64 	%rd4, %rd2;
	add.s32 	%r13, %r3, 2;
	mad.lo.s32 	%r14, %r13, %r12, %r1;
	mul.wide.s32 	%rd5, %r14, 4;
	add.s64 	%rd6, %rd3, %rd5;
	ld.global.f32 	%f1, [%rd6];
	add.s64 	%rd7, %rd4, %rd5;
	st.global.f32 	[%rd7], %f1;
$L__BB1_2:
	ret;

}


// ===== COMPILED SASS (sm_100) =====

	.target	sm_100

	.elftype	@"ET_EXEC"


//--------------------- .note.nv.tkinfo           --------------------------
	.section	.note.nv.tkinfo,"",@"SHT_NOTE"
	.sectionflags	@"SHF_NOTE_NV_TKINFO"
	.tkinfo
        /*0018*/ 	.word	0x00000002
        /*0030*/ 	.string	""
        /*0030*/ 	.string	"ptxas"
        /*0030*/ 	.string	"Cuda compilation tools, release 13.0, V13.0.88"
        /*0030*/ 	.string	"Build cuda_13.0.r13.0/compiler.36424714_0"
        /*0030*/ 	.string	"-arch sm_100 -m 64 "



//--------------------- .note.nv.cuinfo           --------------------------
	.section	.note.nv.cuinfo,"",@"SHT_NOTE"
	.sectionflags	@"SHF_NOTE_NV_CUINFO"
        /*0018*/ 	.short	0x0002
        /*001a*/ 	.short	0x0064
        /*001c*/ 	.short	0x0082
	.zero		2


//--------------------- .nv.info                  --------------------------
	.section	.nv.info,"",@"SHT_CUDA_INFO"
	.align	4


	//----- nvinfo : EIATTR_REGCOUNT
	.align		4
        /*0000*/ 	.byte	0x04, 0x2f
        /*0002*/ 	.short	(.L_1 - .L_0)
	.align		4
.L_0:
        /*0004*/ 	.word	index@(_Z7stenciliiPfS_)
        /*0008*/ 	.word	0x00000010


	//----- nvinfo : EIATTR_FRAME_SIZE
	.align		4
.L_1:
        /*000c*/ 	.byte	0x04, 0x11
        /*000e*/ 	.short	(.L_3 - .L_2)
	.align		4
.L_2:
        /*0010*/ 	.word	index@(_Z7stenciliiPfS_)
        /*0014*/ 	.word	0x00000000


	//----- nvinfo : EIATTR_REGCOUNT
	.align		4
.L_3:
        /*0018*/ 	.byte	0x04, 0x2f
        /*001a*/ 	.short	(.L_5 - .L_4)
	.align		4
.L_4:
        /*001c*/ 	.word	index@(_Z4copyiiPfS_)
        /*0020*/ 	.word	0x0000000a


	//----- nvinfo : EIATTR_FRAME_SIZE
	.align		4
.L_5:
        /*0024*/ 	.byte	0x04, 0x11
        /*0026*/ 	.short	(.L_7 - .L_6)
	.align		4
.L_6:
        /*0028*/ 	.word	index@(_Z4copyiiPfS_)
        /*002c*/ 	.word	0x00000000


	//----- nvinfo : EIATTR_MIN_STACK_SIZE
	.align		4
.L_7:
        /*0030*/ 	.byte	0x04, 0x12
        /*0032*/ 	.short	(.L_9 - .L_8)
	.align		4
.L_8:
        /*0034*/ 	.word	index@(_Z4copyiiPfS_)
        /*0038*/ 	.word	0x00000000


	//----- nvinfo : EIATTR_MIN_STACK_SIZE
	.align		4
.L_9:
        /*003c*/ 	.byte	0x04, 0x12
        /*003e*/ 	.short	(.L_11 - .L_10)
	.align		4
.L_10:
        /*0040*/ 	.word	index@(_Z7stenciliiPfS_)
        /*0044*/ 	.word	0x00000000
.L_11:


//--------------------- .nv.compat                --------------------------
	.section	.nv.compat,"",@"SHT_CUDA_COMPAT_INFO"
	.align	4
        /*0000*/ 	.byte	0x02, 0x09, 0x00, 0x00, 0x02, 0x02, 0x01, 0x00, 0x02, 0x05, 0x05, 0x00, 0x03, 0x07, 0x01, 0x01
        /*0010*/ 	.byte	0x02, 0x03, 0x00, 0x00, 0x02, 0x06, 0x01, 0x00, 0x04, 0x0b, 0x08, 0x00, 0x09, 0x00, 0x00, 0x00
        /*0020*/ 	.byte	0x00, 0x00, 0x00, 0x00


//--------------------- .nv.info._Z4copyiiPfS_    --------------------------
	.section	.nv.info._Z4copyiiPfS_,"",@"SHT_CUDA_INFO"
	.sectionflags	@""
	.align	4


	//----- nvinfo : EIATTR_CUDA_API_VERSION
	.align		4
        /*0000*/ 	.byte	0x04, 0x37
        /*0002*/ 	.short	(.L_13 - .L_12)
.L_12:
        /*0004*/ 	.word	0x00000082


	//----- nvinfo : EIATTR_KPARAM_INFO
	.align		4
.L_13:
        /*0008*/ 	.byte	0x04, 0x17
        /*000a*/ 	.short	(.L_15 - .L_14)
.L_14:
        /*000c*/ 	.word	0x00000000
        /*0010*/ 	.short	0x0003
        /*0012*/ 	.short	0x0010
        /*0014*/ 	.byte	0x00, 0xf5, 0x21, 0x00


	//----- nvinfo : EIATTR_KPARAM_INFO
	.align		4
.L_15:
        /*0018*/ 	.byte	0x04, 0x17
        /*001a*/ 	.short	(.L_17 - .L_16)
.L_16:
        /*001c*/ 	.word	0x00000000
        /*0020*/ 	.short	0x0002
        /*0022*/ 	.short	0x0008
        /*0024*/ 	.byte	0x00, 0xf5, 0x21, 0x00


	//----- nvinfo : EIATTR_KPARAM_INFO
	.align		4
.L_17:
        /*0028*/ 	.byte	0x04, 0x17
        /*002a*/ 	.short	(.L_19 - .L_18)
.L_18:
        /*002c*/ 	.word	0x00000000
        /*0030*/ 	.short	0x0001
        /*0032*/ 	.short	0x0004
        /*0034*/ 	.byte	0x00, 0xf0, 0x11, 0x00


	//----- nvinfo : EIATTR_KPARAM_INFO
	.align		4
.L_19:
        /*0038*/ 	.byte	0x04, 0x17
        /*003a*/ 	.short	(.L_21 - .L_20)
.L_20:
        /*003c*/ 	.word	0x00000000
        /*0040*/ 	.short	0x0000
        /*0042*/ 	.short	0x0000
        /*0044*/ 	.byte	0x00, 0xf0, 0x11, 0x00


	//----- nvinfo : EIATTR_SPARSE_MMA_MASK
	.align		4
.L_21:
        /*0048*/ 	.byte	0x03, 0x50
        /*004a*/ 	.short	0x0000


	//----- nvinfo : EIATTR_MAXREG_COUNT
	.align		4
        /*004c*/ 	.byte	0x03, 0x1b
        /*004e*/ 	.short	0x00ff


	//----- nvinfo : EIATTR_MERCURY_ISA_VERSION
	.align		4
        /*0050*/ 	.byte	0x03, 0x5f
        /*0052*/ 	.short	0x0101


	//----- nvinfo : EIATTR_VRC_CTA_INIT_COUNT
	.align		4
        /*0054*/ 	.byte	0x02, 0x4a
	.zero		1
	.zero		1


	//----- nvinfo : EIATTR_EXIT_INSTR_OFFSETS
	.align		4
        /*0058*/ 	.byte	0x04, 0x1c
        /*005a*/ 	.short	(.L_23 - .L_22)


	//   ....[0]....
.L_22:
        /*005c*/ 	.word	0x000000e0


	//   ....[1]....
        /*0060*/ 	.word	0x00000180


	//----- nvinfo : EIATTR_CBANK_PARAM_SIZE
	.align		4
.L_23:
        /*0064*/ 	.byte	0x03, 0x19
        /*0066*/ 	.short	0x0018


	//----- nvinfo : EIATTR_PARAM_CBANK
	.align		4
        /*0068*/ 	.byte	0x04, 0x0a
        /*006a*/ 	.short	(.L_25 - .L_24)
	.align		4
.L_24:
        /*006c*/ 	.word	index@(.nv.constant0._Z4copyiiPfS_)
        /*0070*/ 	.short	0x0380
        /*0072*/ 	.short	0x0018


	//----- nvinfo : EIATTR_SW_WAR
	.align		4
.L_25:
        /*0074*/ 	.byte	0x04, 0x36
        /*0076*/ 	.short	(.L_27 - .L_26)
.L_26:
        /*0078*/ 	.word	0x00000008
.L_27:


//--------------------- .nv.info._Z7stenciliiPfS_ --------------------------
	.section	.nv.info._Z7stenciliiPfS_,"",@"SHT_CUDA_INFO"
	.sectionflags	@""
	.align	4


	//----- nvinfo : EIATTR_CUDA_API_VERSION
	.align		4
        /*0000*/ 	.byte	0x04, 0x37
        /*0002*/ 	.short	(.L_29 - .L_28)
.L_28:
        /*0004*/ 	.word	0x00000082


	//----- nvinfo : EIATTR_KPARAM_INFO
	.align		4
.L_29:
        /*0008*/ 	.byte	0x04, 0x17
        /*000a*/ 	.short	(.L_31 - .L_30)
.L_30:
        /*000c*/ 	.word	0x00000000
        /*0010*/ 	.short	0x0003
        /*0012*/ 	.short	0x0010
        /*0014*/ 	.byte	0x00, 0xf5, 0x21, 0x00


	//----- nvinfo : EIATTR_KPARAM_INFO
	.align		4
.L_31:
        /*0018*/ 	.byte	0x04, 0x17
        /*001a*/ 	.short	(.L_33 - .L_32)
.L_32:
        /*001c*/ 	.word	0x00000000
        /*0020*/ 	.short	0x0002
        /*0022*/ 	.short	0x0008
        /*0024*/ 	.byte	0x00, 0xf5, 0x21, 0x00


	//----- nvinfo : EIATTR_KPARAM_INFO
	.align		4
.L_33:
        /*0028*/ 	.byte	0x04, 0x17
        /*002a*/ 	.short	(.L_35 - .L_34)
.L_34:
        /*002c*/ 	.word	0x00000000
        /*0030*/ 	.short	0x0001
        /*0032*/ 	.short	0x0004
        /*0034*/ 	.byte	0x00, 0xf0, 0x11, 0x00


	//----- nvinfo : EIATTR_KPARAM_INFO
	.align		4
.L_35:
        /*0038*/ 	.byte	0x04, 0x17
        /*003a*/ 	.short	(.L_37 - .L_36)
.L_36:
        /*003c*/ 	.word	0x00000000
        /*0040*/ 	.short	0x0000
        /*0042*/ 	.short	0x0000
        /*0044*/ 	.byte	0x00, 0xf0, 0x11, 0x00


	//----- nvinfo : EIATTR_SPARSE_MMA_MASK
	.align		4
.L_37:
        /*0048*/ 	.byte	0x03, 0x50
        /*004a*/ 	.short	0x0000


	//----- nvinfo : EIATTR_MAXREG_COUNT
	.align		4
        /*004c*/ 	.byte	0x03, 0x1b
        /*004e*/ 	.short	0x00ff


	//----- nvinfo : EIATTR_MERCURY_ISA_VERSION
	.align		4
        /*0050*/ 	.byte	0x03, 0x5f
        /*0052*/ 	.short	0x0101


	//----- nvinfo : EIATTR_VRC_CTA_INIT_COUNT
	.align		4
        /*0054*/ 	.byte	0x02, 0x4a
	.zero		1
	.zero		1


	//----- nvinfo : EIATTR_EXIT_INSTR_OFFSETS
	.align		4
        /*0058*/ 	.byte	0x04, 0x1c
        /*005a*/ 	.short	(.L_39 - .L_38)


	//   ....[0]....
.L_38:
        /*005c*/ 	.word	0x000000e0


	//   ....[1]....
        /*0060*/ 	.word	0x00000230


	//----- nvinfo : EIATTR_CBANK_PARAM_SIZE
	.align		4
.L_39:
        /*0064*/ 	.byte	0x03, 0x19
        /*0066*/ 	.short	0x0018


	//----- nvinfo : EIATTR_PARAM_CBANK
	.align		4
        /*0068*/ 	.byte	0x04, 0x0a
        /*006a*/ 	.short	(.L_41 - .L_40)
	.align		4
.L_40:
        /*006c*/ 	.word	index@(.nv.constant0._Z7stenciliiPfS_)
        /*0070*/ 	.short	0x0380
        /*0072*/ 	.short	0x0018


	//----- nvinfo : EIATTR_SW_WAR
	.align		4
.L_41:
        /*0074*/ 	.byte	0x04, 0x36
        /*0076*/ 	.short	(.L_43 - .L_42)
.L_42:
        /*0078*/ 	.word	0x00000008
.L_43:


//--------------------- .nv.callgraph             --------------------------
	.section	.nv.callgraph,"",@"SHT_CUDA_CALLGRAPH"
	.align	4
	.sectionentsize	8
	.align		4
        /*0000*/ 	.word	0x00000000
	.align		4
        /*0004*/ 	.word	0xffffffff
	.align		4
        /*0008*/ 	.word	0x00000000
	.align		4
        /*000c*/ 	.word	0xfffffffe
	.align		4
        /*0010*/ 	.word	0x00000000
	.align		4
        /*0014*/ 	.word	0xfffffffd
	.align		4
        /*0018*/ 	.word	0x00000000
	.align		4
        /*001c*/ 	.word	0xfffffffc


//--------------------- .text._Z4copyiiPfS_       --------------------------
	.section	.text._Z4copyiiPfS_,"ax",@progbits
	.align	128
        .global         _Z4copyiiPfS_
        .type           _Z4copyiiPfS_,@function
        .size           _Z4copyiiPfS_,(.L_x_2 - _Z4copyiiPfS_)
        .other          _Z4copyiiPfS_,@"STO_CUDA_ENTRY STV_DEFAULT"
_Z4copyiiPfS_:
.text._Z4copyiiPfS_:
[----:B------:R-:W-:Y:S01]  /*0000*/  LDC R1, c[0x0][0x37c] ;  /* 0x0000df00ff017b82 */ /* 0x000fe20000000800 */
[----:B------:R-:W0:Y:S07]  /*0010*/  S2R R5, SR_TID.Y ;  /* 0x0000000000057919 */ /* 0x000e2e0000002200 */
[----:B------:R-:W1:Y:S01]  /*0020*/  LDC R3, c[0x0][0x360] ;  /* 0x0000d800ff037b82 */ /* 0x000e620000000800 */
[----:B------:R-:W2:Y:S01]  /*0030*/  LDCU.64 UR8, c[0x0][0x380] ;  /* 0x00007000ff0877ac */ /* 0x000ea20008000a00 */
[----:B------:R-:W1:Y:S06]  /*0040*/  S2R R0, SR_TID.X ;  /* 0x0000000000007919 */ /* 0x000e6c0000002100 */
[----:B------:R-:W0:Y:S08]  /*0050*/  S2UR UR5, SR_CTAID.Y ;  /* 0x00000000000579c3 */ /* 0x000e300000002600 */
[----:B------:R-:W0:Y:S08]  /*0060*/  LDC R2, c[0x0][0x364] ;  /* 0x0000d900ff027b82 */ /* 0x000e300000000800 */
[----:B------:R-:W1:Y:S01]  /*0070*/  S2UR UR4, SR_CTAID.X ;  /* 0x00000000000479c3 */ /* 0x000e620000002500 */
[----:B0-----:R-:W-:-:S05]  /*0080*/  IMAD R5, R2, UR5, R5 ;  /* 0x0000000502057c24 */ /* 0x001fca000f8e0205 */
[----:B--2---:R-:W-:Y:S01]  /*0090*/  ISETP.GT.AND P0, PT, R5, UR9, PT ;  /* 0x0000000905007c0c */ /* 0x004fe2000bf04270 */
[----:B-1----:R-:W-:-:S05]  /*00a0*/  IMAD R0, R3, UR4, R0 ;  /* 0x0000000403007c24 */ /* 0x002fca000f8e0200 */
[----:B------:R-:W-:-:S04]  /*00b0*/  ISETP.GT.OR P0, PT, R0, UR8, P0 ;  /* 0x0000000800007c0c */ /* 0x000fc80008704670 */
[----:B------:R-:W-:-:S04]  /*00c0*/  ISETP.LT.OR P0, PT, R0, 0x1, P0 ;  /* 0x000000010000780c */ /* 0x000fc80000701670 */
[----:B------:R-:W-:-:S13]  /*00d0*/  ISETP.EQ.OR P0, PT, R5, RZ, P0 ;  /* 0x000000ff0500720c */ /* 0x000fda0000702670 */
[----:B------:R-:W-:Y:S05]  /*00e0*/  @P0 EXIT ;  /* 0x000000000000094d */ /* 0x000fea0003800000 */
[----:B------:R-:W0:Y:S01]  /*00f0*/  LDC.64 R2, c[0x0][0x388] ;  /* 0x0000e200ff027b82 */ /* 0x000e220000000a00 */
[----:B------:R-:W1:Y:S01]  /*0100*/  LDCU.64 UR6, c[0x0][0x358] ;  /* 0x00006b00ff0677ac */ /* 0x000e620008000a00 */
[----:B------:R-:W-:-:S06]  /*0110*/  UIADD3 UR4, UPT, UPT, UR8, 0x2, URZ ;  /* 0x0000000208047890 */ /* 0x000fcc000fffe0ff */
[----:B------:R-:W-:Y:S02]  /*0120*/  IMAD R7, R5, UR4, R0 ;  /* 0x0000000405077c24 */ /* 0x000fe4000f8e0200 */
[----:B------:R-:W2:Y:S02]  /*0130*/  LDC.64 R4, c[0x0][0x390] ;  /* 0x0000e400ff047b82 */ /* 0x000ea40000000a00 */
[----:B0-----:R-:W-:-:S06]  /*0140*/  IMAD.WIDE R2, R7, 0x4, R2 ;  /* 0x0000000407027825 */ /* 0x001fcc00078e0202 */
[----:B-1----:R-:W3:Y:S01]  /*0150*/  LDG.E R3, desc[UR6][R2.64] ;  /* 0x0000000602037981 */ /* 0x002ee2000c1e1900 */
[----:B--2---:R-:W-:-:S05]  /*0160*/  IMAD.WIDE R4, R7, 0x4, R4 ;  /* 0x0000000407047825 */ /* 0x004fca00078e0204 */
[----:B---3--:R-:W-:Y:S01]  /*0170*/  STG.E desc[UR6][R4.64], R3 ;  /* 0x0000000304007986 */ /* 0x008fe2000c101906 */
[----:B------:R-:W-:Y:S05]  /*0180*/  EXIT ;  /* 0x000000000000794d */ /* 0x000fea0003800000 */
.L_x_0:
[----:B------:R-:W-:-:S00]  /*0190*/  BRA `(.L_x_0) ;  /* 0xfffffffc00fc7947 */ /* 0x000fc0000383ffff */
[----:B------:R-:W-:-:S00]  /*01a0*/  NOP ;  /* 0x0000000000007918 */ /* 0x000fc00000000000 */
        /* <DEDUP_REMOVED lines=13> */
.L_x_2:


//--------------------- .text._Z7stenciliiPfS_    --------------------------
	.section	.text._Z7stenciliiPfS_,"ax",@progbits
	.align	128
        .global         _Z7stenciliiPfS_
        .type           _Z7stenciliiPfS_,@function
        .size           _Z7stenciliiPfS_,(.L_x_3 - _Z7stenciliiPfS_)
        .other          _Z7stenciliiPfS_,@"STO_CUDA_ENTRY STV_DEFAULT"
_Z7stenciliiPfS_:
.text._Z7stenciliiPfS_:
[----:B------:R-:W-:Y:S01]  /*0000*/  LDC R1, c[0x0][0x37c] ;  /* 0x0000df00ff017b82 */ /* 0x000fe20000000800 */
[----:B------:R-:W0:Y:S07]  /*0010*/  S2R R0, SR_TID.Y ;  /* 0x0000000000007919 */ /* 0x000e2e0000002200 */
[----:B------:R-:W1:Y:S01]  /*0020*/  LDC R2, c[0x0][0x360] ;  /* 0x0000d800ff027b82 */ /* 0x000e620000000800 */
[----:B------:R-:W1:Y:S07]  /*0030*/  S2R R3, SR_TID.X ;  /* 0x0000000000037919 */ /* 0x000e6e0000002100 */
[----:B------:R-:W0:Y:S08]  /*0040*/  S2UR UR5, SR_CTAID.Y ;  /* 0x00000000000579c3 */ /* 0x000e300000002600 */
[----:B------:R-:W0:Y:S08]  /*0050*/  LDC R5, c[0x0][0x364] ;  /* 0x0000d900ff057b82 */ /* 0x000e300000000800 */
[----:B------:R-:W1:Y:S08]  /*0060*/  S2UR UR4, SR_CTAID.X ;  /* 0x00000000000479c3 */ /* 0x000e700000002500 */
[----:B------:R-:W2:Y:S01]  /*0070*/  LDC.64 R6, c[0x0][0x380] ;  /* 0x0000e000ff067b82 */ /* 0x000ea20000000a00 */
[----:B0-----:R-:W-:-:S02]  /*0080*/  IMAD R0, R5, UR5, R0 ;  /* 0x0000000505007c24 */ /* 0x001fc4000f8e0200 */
[----:B-1----:R-:W-:-:S03]  /*0090*/  IMAD R3, R2, UR4, R3 ;  /* 0x0000000402037c24 */ /* 0x002fc6000f8e0203 */
[----:B--2---:R-:W-:-:S04]  /*00a0*/  ISETP.GT.AND P0, PT, R0, R7, PT ;  /* 0x000000070000720c */ /* 0x004fc80003f04270 */
[----:B------:R-:W-:-:S04]  /*00b0*/  ISETP.GT.OR P0, PT, R3, R6, P0 ;  /* 0x000000060300720c */ /* 0x000fc80000704670 */
[----:B------:R-:W-:-:S04]  /*00c0*/  ISETP.LT.OR P0, PT, R3, 0x1, P0 ;  /* 0x000000010300780c */ /* 0x000fc80000701670 */
[----:B------:R-:W-:-:S13]  /*00d0*/  ISETP.EQ.OR P0, PT, R0, RZ, P0 ;  /* 0x000000ff0000720c */ /* 0x000fda0000702670 */
[----:B------:R-:W-:Y:S05]  /*00e0*/  @P0 EXIT ;  /* 0x000000000000094d */ /* 0x000fea0003800000 */
[----:B------:R-:W0:Y:S01]  /*00f0*/  LDC.64 R4, c[0x0][0x390] ;  /* 0x0000e400ff047b82 */ /* 0x000e220000000a00 */
[----:B------:R-:W1:Y:S01]  /*0100*/  LDCU.64 UR4, c[0x0][0x358] ;  /* 0x00006b00ff0477ac */ /* 0x000e620008000a00 */
[----:B------:R-:W-:-:S05]  /*0110*/  IADD3 R7, PT, PT, R6, 0x2, RZ ;  /* 0x0000000206077810 */ /* 0x000fca0007ffe0ff */
[CC--:B------:R-:W-:Y:S02]  /*0120*/  IMAD R2, R0.reuse, R7.reuse, -R7 ;  /* 0x0000000700027224 */ /* 0x0c0fe400078e0a07 */
[----:B------:R-:W-:-:S03]  /*0130*/  IMAD R11, R0, R7, R3 ;  /* 0x00000007000b7224 */ /* 0x000fc600078e0203 */
[----:B------:R-:W-:Y:S01]  /*0140*/  IADD3 R9, PT, PT, R3, R2, RZ ;  /* 0x0000000203097210 */ /* 0x000fe20007ffe0ff */
[----:B0-----:R-:W-:-:S04]  /*0150*/  IMAD.WIDE R2, R11, 0x4, R4 ;  /* 0x000000040b027825 */ /* 0x001fc800078e0204 */
[----:B------:R-:W-:Y:S01]  /*0160*/  IMAD.WIDE R4, R9, 0x4, R4 ;  /* 0x0000000409047825 */ /* 0x000fe200078e0204 */
[----:B-1----:R-:W2:Y:S01]  /*0170*/  LDG.E R0, desc[UR4][R2.64+0x4] ;  /* 0x0000040402007981 */ /* 0x002ea2000c1e1900 */
[----:B------:R-:W0:Y:S03]  /*0180*/  LDC.64 R8, c[0x0][0x388] ;  /* 0x0000e200ff087b82 */ /* 0x000e260000000a00 */
[----:B------:R-:W2:Y:S01]  /*0190*/  LDG.E R13, desc[UR4][R2.64+-0x4] ;  /* 0xfffffc04020d7981 */ /* 0x000ea2000c1e1900 */
[----:B------:R-:W-:-:S03]  /*01a0*/  IMAD.WIDE R6, R7, 0x4, R2 ;  /* 0x0000000407067825 */ /* 0x000fc600078e0202 */
[----:B------:R-:W3:Y:S04]  /*01b0*/  LDG.E R5, desc[UR4][R4.64] ;  /* 0x0000000404057981 */ /* 0x000ee8000c1e1900 */
[----:B------:R-:W4:Y:S01]  /*01c0*/  LDG.E R7, desc[UR4][R6.64] ;  /* 0x0000000406077981 */ /* 0x000f22000c1e1900 */
[----:B0-----:R-:W-:-:S04]  /*01d0*/  IMAD.WIDE R8, R11, 0x4, R8 ;  /* 0x000000040b087825 */ /* 0x001fc800078e0208 */
[----:B--2---:R-:W-:-:S04]  /*01e0*/  FADD R0, R0, R13 ;  /* 0x0000000d00007221 */ /* 0x004fc80000000000 */
[----:B---3--:R-:W-:-:S04]  /*01f0*/  FADD R0, R0, R5 ;  /* 0x0000000500007221 */ /* 0x008fc80000000000 */
[----:B----4-:R-:W-:-:S04]  /*0200*/  FADD R0, R0, R7 ;  /* 0x0000000700007221 */ /* 0x010fc80000000000 */
[----:B------:R-:W-:-:S05]  /*0210*/  FMUL R11, R0, 0.25 ;  /* 0x3e800000000b7820 */ /* 0x000fca0000400000 */
[----:B------:R-:W-:Y:S01]  /*0220*/  STG.E desc[UR4][R8.64], R11 ;  /* 0x0000000b08007986 */ /* 0x000fe2000c101904 */
[----:B------:R-:W-:Y:S05]  /*0230*/  EXIT ;  /* 0x000000000000794d */ /* 0x000fea0003800000 */
.L_x_1:
        /* <DEDUP_REMOVED lines=12> */
.L_x_3:


//--------------------- .nv.shared.reserved.0     --------------------------
	.section	.nv.shared.reserved.0,"aw",@nobits
	.weak		__nv_reservedSMEM_offset_0_alias
	.size		__nv_reservedSMEM_offset_0_alias, 0, 64
	.other		__nv_reservedSMEM_offset_0_alias,@"STO_CUDA_RESERVED_SHARED STV_DEFAULT"
__nv_reservedSMEM_offset_0_alias:
	.zero		0
	.zero		64


//--------------------- .nv.constant0._Z4copyiiPfS_ --------------------------
	.section	.nv.constant0._Z4copyiiPfS_,"a",@progbits
	.sectionflags	@""
	.align	4
.nv.constant0._Z4copyiiPfS_:
	.zero		920


//--------------------- .nv.constant0._Z7stenciliiPfS_ --------------------------
	.section	.nv.constant0._Z7stenciliiPfS_,"a",@progbits
	.sectionflags	@""
	.align	4
.nv.constant0._Z7stenciliiPfS_:
	.zero		920


//--------------------- SYMBOLS --------------------------

	.type		.nv.reservedSmem.offset0,@object
	.size		.nv.reservedSmem.offset0,0x4
